	.headerflags	@"EF_CUDA_TEXMODE_UNIFIED EF_CUDA_64BIT_ADDRESS EF_CUDA_ACCELERATORS EF_CUDA_SM90 EF_CUDA_VIRTUAL_SM(EF_CUDA_SM90)"
	.elftype	@"ET_EXEC"


//--------------------- .nv.info                  --------------------------
	.section	.nv.info,"",@"SHT_CUDA_INFO"
	.align	4


	//----- nvinfo : EIATTR_REGCOUNT
	.align		4
        /*0000*/ 	.byte	0x04, 0x2f
        /*0002*/ 	.short	(.L_3 - .L_2)
	.align		4
.L_2:
        /*0004*/ 	.word	index@(triton_poi_fused__native_batch_norm_legit_no_training_add_37)
        /*0008*/ 	.word	0x0000001a


	//----- nvinfo : EIATTR_MIN_STACK_SIZE
	.align		4
.L_3:
        /*000c*/ 	.byte	0x04, 0x12
        /*000e*/ 	.short	(.L_5 - .L_4)
	.align		4
.L_4:
        /*0010*/ 	.word	index@(triton_poi_fused__native_batch_norm_legit_no_training_add_37)
        /*0014*/ 	.word	0x00000000


	//----- nvinfo : EIATTR_FRAME_SIZE
	.align		4
.L_5:
        /*0018*/ 	.byte	0x04, 0x11
        /*001a*/ 	.short	(.L_7 - .L_6)
	.align		4
.L_6:
        /*001c*/ 	.word	index@(triton_poi_fused__native_batch_norm_legit_no_training_add_37)
        /*0020*/ 	.word	0x00000000


	//----- nvinfo : EIATTR_MIN_STACK_SIZE
	.align		4
.L_7:
        /*0024*/ 	.byte	0x04, 0x12
        /*0026*/ 	.short	(.L_9 - .L_8)
	.align		4
.L_8:
        /*0028*/ 	.word	index@(triton_poi_fused__native_batch_norm_legit_no_training_add_37)
        /*002c*/ 	.word	0x00000000
.L_9:


//--------------------- .nv.info.triton_poi_fused__native_batch_norm_legit_no_training_add_37 --------------------------
	.section	.nv.info.triton_poi_fused__native_batch_norm_legit_no_training_add_37,"",@"SHT_CUDA_INFO"
	.sectionflags	@""
	.align	4


	//----- nvinfo : EIATTR_CUDA_API_VERSION
	.align		4
        /*0000*/ 	.byte	0x04, 0x37
        /*0002*/ 	.short	(.L_11 - .L_10)
.L_10:
        /*0004*/ 	.word	0x0000007c


	//----- nvinfo : EIATTR_KPARAM_INFO
	.align		4
.L_11:
        /*0008*/ 	.byte	0x04, 0x17
        /*000a*/ 	.short	(.L_13 - .L_12)
.L_12:
        /*000c*/ 	.word	0x00000000
        /*0010*/ 	.short	0x0007
        /*0012*/ 	.short	0x0038
        /*0014*/ 	.byte	0x00, 0xf0, 0x11, 0x00


	//----- nvinfo : EIATTR_KPARAM_INFO
	.align		4
.L_13:
        /*0018*/ 	.byte	0x04, 0x17
        /*001a*/ 	.short	(.L_15 - .L_14)
.L_14:
        /*001c*/ 	.word	0x00000000
        /*0020*/ 	.short	0x0006
        /*0022*/ 	.short	0x0030
        /*0024*/ 	.byte	0x00, 0xf4, 0x21, 0x00


	//----- nvinfo : EIATTR_KPARAM_INFO
	.align		4
.L_15:
        /*0028*/ 	.byte	0x04, 0x17
        /*002a*/ 	.short	(.L_17 - .L_16)
.L_16:
        /*002c*/ 	.word	0x00000000
        /*0030*/ 	.short	0x0005
        /*0032*/ 	.short	0x0028
        /*0034*/ 	.byte	0x00, 0xf4, 0x21, 0x00


	//----- nvinfo : EIATTR_KPARAM_INFO
	.align		4
.L_17:
        /*0038*/ 	.byte	0x04, 0x17
        /*003a*/ 	.short	(.L_19 - .L_18)
.L_18:
        /*003c*/ 	.word	0x00000000
        /*0040*/ 	.short	0x0004
        /*0042*/ 	.short	0x0020
        /*0044*/ 	.byte	0x00, 0xf4, 0x21, 0x00


	//----- nvinfo : EIATTR_KPARAM_INFO
	.align		4
.L_19:
        /*0048*/ 	.byte	0x04, 0x17
        /*004a*/ 	.short	(.L_21 - .L_20)
.L_20:
        /*004c*/ 	.word	0x00000000
        /*0050*/ 	.short	0x0003
        /*0052*/ 	.short	0x0018
        /*0054*/ 	.byte	0x00, 0xf4, 0x21, 0x00


	//----- nvinfo : EIATTR_KPARAM_INFO
	.align		4
.L_21:
        /*0058*/ 	.byte	0x04, 0x17
        /*005a*/ 	.short	(.L_23 - .L_22)
.L_22:
        /*005c*/ 	.word	0x00000000
        /*0060*/ 	.short	0x0002
        /*0062*/ 	.short	0x0010
        /*0064*/ 	.byte	0x00, 0xf4, 0x21, 0x00


	//----- nvinfo : EIATTR_KPARAM_INFO
	.align		4
.L_23:
        /*0068*/ 	.byte	0x04, 0x17
        /*006a*/ 	.short	(.L_25 - .L_24)
.L_24:
        /*006c*/ 	.word	0x00000000
        /*0070*/ 	.short	0x0001
        /*0072*/ 	.short	0x0008
        /*0074*/ 	.byte	0x00, 0xf4, 0x21, 0x00


	//----- nvinfo : EIATTR_KPARAM_INFO
	.align		4
.L_25:
        /*0078*/ 	.byte	0x04, 0x17
        /*007a*/ 	.short	(.L_27 - .L_26)
.L_26:
        /*007c*/ 	.word	0x00000000
        /*0080*/ 	.short	0x0000
        /*0082*/ 	.short	0x0000
        /*0084*/ 	.byte	0x00, 0xf4, 0x21, 0x00


	//----- nvinfo : EIATTR_SPARSE_MMA_MASK
	.align		4
.L_27:
        /*0088*/ 	.byte	0x03, 0x50
        /*008a*/ 	.short	0x0000


	//----- nvinfo : EIATTR_MAXREG_COUNT
	.align		4
        /*008c*/ 	.byte	0x03, 0x1b
        /*008e*/ 	.short	0x00ff


	//----- nvinfo : EIATTR_EXIT_INSTR_OFFSETS
	.align		4
        /*0090*/ 	.byte	0x04, 0x1c
        /*0092*/ 	.short	(.L_29 - .L_28)


	//   ....[0]....
.L_28:
        /*0094*/ 	.word	0x00000430


	//   ....[1]....
        /*0098*/ 	.word	0x00000450


	//----- nvinfo : EIATTR_REQNTID
	.align		4
.L_29:
        /*009c*/ 	.byte	0x04, 0x10
        /*009e*/ 	.short	(.L_31 - .L_30)
.L_30:
        /*00a0*/ 	.word	0x00000080
        /*00a4*/ 	.word	0x00000001
        /*00a8*/ 	.word	0x00000001


	//----- nvinfo : EIATTR_CBANK_PARAM_SIZE
	.align		4
.L_31:
        /*00ac*/ 	.byte	0x03, 0x19
        /*00ae*/ 	.short	0x003c


	//----- nvinfo : EIATTR_PARAM_CBANK
	.align		4
        /*00b0*/ 	.byte	0x04, 0x0a
        /*00b2*/ 	.short	(.L_33 - .L_32)
	.align		4
.L_32:
        /*00b4*/ 	.word	index@(.nv.constant0.triton_poi_fused__native_batch_norm_legit_no_training_add_37)
        /*00b8*/ 	.short	0x0210
        /*00ba*/ 	.short	0x003c


	//----- nvinfo : EIATTR_SW_WAR
	.align		4
.L_33:
        /*00bc*/ 	.byte	0x04, 0x36
        /*00be*/ 	.short	(.L_35 - .L_34)
.L_34:
        /*00c0*/ 	.word	0x00000008
.L_35:


//--------------------- .nv.callgraph             --------------------------
	.section	.nv.callgraph,"",@"SHT_CUDA_CALLGRAPH"
	.align	4
	.sectionentsize	8
	.align		4
        /*0000*/ 	.word	0x00000000
	.align		4
        /*0004*/ 	.word	0xffffffff
	.align		4
        /*0008*/ 	.word	0x00000000
	.align		4
        /*000c*/ 	.word	0xfffffffe
	.align		4
        /*0010*/ 	.word	0x00000000
	.align		4
        /*0014*/ 	.word	0xfffffffd
	.align		4
        /*0018*/ 	.word	0x00000000
	.align		4
        /*001c*/ 	.word	0xfffffffc


//--------------------- .nv.constant4             --------------------------
	.section	.nv.constant4,"a",@progbits
	.align	8
	.align		8
.nv.constant4:
        /*0000*/ 	.dword	_$_str
	.align		8
        /*0008*/ 	.dword	_$_str_$_2


//--------------------- .text.triton_poi_fused__native_batch_norm_legit_no_training_add_37 --------------------------
	.section	.text.triton_poi_fused__native_batch_norm_legit_no_training_add_37,"ax",@progbits
	.align	128
        .global         triton_poi_fused__native_batch_norm_legit_no_training_add_37
        .type           triton_poi_fused__native_batch_norm_legit_no_training_add_37,@function
        .size           triton_poi_fused__native_batch_norm_legit_no_training_add_37,(.L_x_1 - triton_poi_fused__native_batch_norm_legit_no_training_add_37)
        .other          triton_poi_fused__native_batch_norm_legit_no_training_add_37,@"STO_CUDA_ENTRY STV_DEFAULT"
triton_poi_fused__native_batch_norm_legit_no_training_add_37:
.text.triton_poi_fused__native_batch_norm_legit_no_training_add_37:
[----:B------:R-:W0:Y:S01]  /*0000*/  LDC R1, c[0x0][0x28] ;  /* 0x00000a00ff017b82 */ /* 0x000e220000000800 */
[----:B------:R-:W1:Y:S07]  /*0010*/  S2R R0, SR_TID.X ;  /* 0x0000000000007919 */ /* 0x000e6e0000002100 */
[----:B------:R-:W2:Y:S01]  /*0020*/  LDC.64 R12, c[0x0][0x228] ;  /* 0x00008a00ff0c7b82 */ /* 0x000ea20000000a00 */
[----:B------:R-:W-:Y:S01]  /*0030*/  CS2R R4, SRZ ;  /* 0x0000000000047805 */ /* 0x000fe2000001ff00 */
[----:B------:R-:W-:Y:S01]  /*0040*/  ULDC.64 UR4, c[0x0][0x208] ;  /* 0x0000820000047ab9 */ /* 0x000fe20000000a00 */
[----:B------:R-:W3:Y:S05]  /*0050*/  S2R R3, SR_CTAID.X ;  /* 0x0000000000037919 */ /* 0x000eea0000002500 */
[----:B------:R-:W4:Y:S08]  /*0060*/  LDC.64 R16, c[0x0][0x218] ;  /* 0x00008600ff107b82 */ /* 0x000f300000000a00 */
[----:B------:R-:W5:Y:S08]  /*0070*/  LDC.64 R18, c[0x0][0x220] ;  /* 0x00008800ff127b82 */ /* 0x000f700000000a00 */
[----:B------:R-:W5:Y:S01]  /*0080*/  LDC.64 R20, c[0x0][0x230] ;  /* 0x00008c00ff147b82 */ /* 0x000f620000000a00 */
[----:B-1----:R-:W-:-:S07]  /*0090*/  SHF.L.U32 R0, R0, 0x1, RZ ;  /* 0x0000000100007819 */ /* 0x002fce00000006ff */
[----:B------:R-:W1:Y:S01]  /*00a0*/  LDC.64 R22, c[0x0][0x238] ;  /* 0x00008e00ff167b82 */ /* 0x000e620000000a00 */
[----:B------:R-:W-:-:S04]  /*00b0*/  LOP3.LUT R0, R0, 0xfe, RZ, 0xc0, !PT ;  /* 0x000000fe00007812 */ /* 0x000fc800078ec0ff */
[----:B---3--:R-:W-:-:S03]  /*00c0*/  LEA R0, R3, R0, 0x8 ;  /* 0x0000000003007211 */ /* 0x008fc600078e40ff */
[----:B------:R-:W3:Y:S01]  /*00d0*/  LDC.64 R8, c[0x0][0x210] ;  /* 0x00008400ff087b82 */ /* 0x000ee20000000a00 */
[C---:B------:R-:W-:Y:S01]  /*00e0*/  ISETP.GE.AND P4, PT, R0.reuse, 0xc00, PT ;  /* 0x00000c000000780c */ /* 0x040fe20003f86270 */
[----:B------:R-:W-:-:S05]  /*00f0*/  IMAD.HI R2, R0, 0x2aaaaaab, RZ ;  /* 0x2aaaaaab00027827 */ /* 0x000fca00078e02ff */
[----:B------:R-:W-:-:S04]  /*0100*/  SHF.R.U32.HI R3, RZ, 0x1f, R2 ;  /* 0x0000001fff037819 */ /* 0x000fc80000011602 */
[----:B------:R-:W-:-:S05]  /*0110*/  LEA.HI R3, R2, R3, RZ, 0x1b ;  /* 0x0000000302037211 */ /* 0x000fca00078fd8ff */
[----:B------:R-:W-:-:S04]  /*0120*/  IMAD R10, R3, -0xc0, R0 ;  /* 0xffffff40030a7824 */ /* 0x000fc800078e0200 */
[----:B--2---:R-:W-:-:S05]  /*0130*/  IMAD.WIDE R12, R10, 0x4, R12 ;  /* 0x000000040a0c7825 */ /* 0x004fca00078e020c */
[----:B------:R2:W3:Y:S01]  /*0140*/  @!P4 LDG.E.EL.64 R4, desc[UR4][R12.64] ;  /* 0x000000040c04c981 */ /* 0x0004e2000c2e1b00 */
[----:B------:R-:W-:Y:S02]  /*0150*/  CS2R R2, SRZ ;  /* 0x0000000000027805 */ /* 0x000fe4000001ff00 */
[----:B------:R-:W-:Y:S01]  /*0160*/  CS2R R6, SRZ ;  /* 0x0000000000067805 */ /* 0x000fe2000001ff00 */
[----:B----4-:R-:W-:-:S04]  /*0170*/  IMAD.WIDE R16, R0, 0x4, R16 ;  /* 0x0000000400107825 */ /* 0x010fc800078e0210 */
[C---:B-----5:R-:W-:Y:S01]  /*0180*/  IMAD.WIDE R18, R10.reuse, 0x4, R18 ;  /* 0x000000040a127825 */ /* 0x060fe200078e0212 */
[----:B------:R-:W4:Y:S01]  /*0190*/  @!P4 LDG.E.64 R2, desc[UR4][R16.64] ;  /* 0x000000041002c981 */ /* 0x000f22000c1e1b00 */
[----:B--2---:R-:W-:Y:S02]  /*01a0*/  CS2R R12, SRZ ;  /* 0x00000000000c7805 */ /* 0x004fe4000001ff00 */
[C---:B0-----:R-:W-:Y:S01]  /*01b0*/  IMAD.WIDE R20, R10.reuse, 0x4, R20 ;  /* 0x000000040a147825 */ /* 0x041fe200078e0214 */
[----:B------:R-:W4:Y:S03]  /*01c0*/  @!P4 LDG.E.EL.64 R6, desc[UR4][R18.64] ;  /* 0x000000041206c981 */ /* 0x000f26000c2e1b00 */
[----:B-1----:R-:W-:Y:S01]  /*01d0*/  IMAD.WIDE R22, R10, 0x4, R22 ;  /* 0x000000040a167825 */ /* 0x002fe200078e0216 */
[----:B------:R-:W-:Y:S02]  /*01e0*/  CS2R R10, SRZ ;  /* 0x00000000000a7805 */ /* 0x000fe4000001ff00 */
[----:B------:R-:W-:Y:S01]  /*01f0*/  CS2R R14, SRZ ;  /* 0x00000000000e7805 */ /* 0x000fe2000001ff00 */
[----:B------:R-:W2:Y:S01]  /*0200*/  @!P4 LDG.E.EL.64 R12, desc[UR4][R20.64] ;  /* 0x00000004140cc981 */ /* 0x000ea2000c2e1b00 */
[----:B---3--:R-:W-:-:S03]  /*0210*/  IMAD.WIDE R8, R0, 0x4, R8 ;  /* 0x0000000400087825 */ /* 0x008fc600078e0208 */
[----:B------:R-:W2:Y:S04]  /*0220*/  @!P4 LDG.E.EL.64 R10, desc[UR4][R22.64] ;  /* 0x00000004160ac981 */ /* 0x000ea8000c2e1b00 */
[----:B------:R0:W3:Y:S02]  /*0230*/  @!P4 LDG.E.64 R14, desc[UR4][R8.64] ;  /* 0x00000004080ec981 */ /* 0x0000e4000c1e1b00 */
[----:B0-----:R-:W-:Y:S01]  /*0240*/  HFMA2.MMA R8, -RZ, RZ, 1.625, 0 ;  /* 0x3e800000ff087435 */ /* 0x001fe200000001ff */
[----:B------:R-:W-:Y:S01]  /*0250*/  FADD R4, R4, 9.9999997473787516356e-06 ;  /* 0x3727c5ac04047421 */ /* 0x000fe20000000000 */
[----:B------:R-:W-:-:S03]  /*0260*/  FADD R5, R5, 9.9999997473787516356e-06 ;  /* 0x3727c5ac05057421 */ /* 0x000fc60000000000 */
[----:B------:R-:W0:Y:S08]  /*0270*/  MUFU.SQRT R16, R4 ;  /* 0x0000000400107308 */ /* 0x000e300000002000 */
[----:B------:R1:W5:Y:S01]  /*0280*/  MUFU.SQRT R17, R5 ;  /* 0x0000000500117308 */ /* 0x0003620000002000 */
[----:B----4-:R-:W-:Y:S01]  /*0290*/  FADD R3, -R7, R3 ;  /* 0x0000000307037221 */ /* 0x010fe20000000100 */
[----:B------:R-:W-:Y:S01]  /*02a0*/  FADD R2, -R6, R2 ;  /* 0x0000000206027221 */ /* 0x000fe20000000100 */
[----:B0-----:R-:W-:-:S02]  /*02b0*/  FSETP.GT.AND P0, PT, R16, 8.50705917302346158658e+37, PT ;  /* 0x7e8000001000780b */ /* 0x001fc40003f04000 */
[----:B------:R-:W-:Y:S01]  /*02c0*/  FSETP.GEU.AND P2, PT, R16, 1.175494350822287508e-38, PT ;  /* 0x008000001000780b */ /* 0x000fe20003f4e000 */
[----:B-1----:R-:W0:Y:S01]  /*02d0*/  LDC.64 R4, c[0x0][0x240] ;  /* 0x00009000ff047b82 */ /* 0x002e220000000a00 */
[C---:B------:R-:W-:Y:S02]  /*02e0*/  FSEL R9, R8.reuse, 1, P0 ;  /* 0x3f80000008097808 */ /* 0x040fe40000000000 */
[C---:B-----5:R-:W-:Y:S02]  /*02f0*/  FSETP.GT.AND P1, PT, R17.reuse, 8.50705917302346158658e+37, PT ;  /* 0x7e8000001100780b */ /* 0x060fe40003f24000 */
[----:B------:R-:W-:Y:S02]  /*0300*/  FSETP.GEU.AND P3, PT, R17, 1.175494350822287508e-38, PT ;  /* 0x008000001100780b */ /* 0x000fe40003f6e000 */
[----:B------:R-:W-:-:S03]  /*0310*/  FSEL R8, R8, 1, P1 ;  /* 0x3f80000008087808 */ /* 0x000fc60000800000 */
[----:B------:R-:W-:Y:S02]  /*0320*/  @P0 FMUL R16, R16, 0.25 ;  /* 0x3e80000010100820 */ /* 0x000fe40000400000 */
[----:B------:R-:W-:Y:S02]  /*0330*/  @!P2 FMUL R9, R9, 16777216 ;  /* 0x4b8000000909a820 */ /* 0x000fe40000400000 */
[----:B------:R-:W-:Y:S02]  /*0340*/  @!P2 FMUL R16, R16, 16777216 ;  /* 0x4b8000001010a820 */ /* 0x000fe40000400000 */
[----:B------:R-:W-:-:S04]  /*0350*/  @P1 FMUL R17, R17, 0.25 ;  /* 0x3e80000011111820 */ /* 0x000fc80000400000 */
[----:B------:R-:W1:Y:S01]  /*0360*/  MUFU.RCP R16, R16 ;  /* 0x0000001000107308 */ /* 0x000e620000001000 */
[----:B------:R-:W-:Y:S01]  /*0370*/  @!P3 FMUL R8, R8, 16777216 ;  /* 0x4b8000000808b820 */ /* 0x000fe20000400000 */
[----:B------:R-:W-:Y:S01]  /*0380*/  @!P3 FMUL R17, R17, 16777216 ;  /* 0x4b8000001111b820 */ /* 0x000fe20000400000 */
[----:B0-----:R-:W-:-:S05]  /*0390*/  IMAD.WIDE R4, R0, 0x4, R4 ;  /* 0x0000000400047825 */ /* 0x001fca00078e0204 */
[----:B------:R-:W0:Y:S01]  /*03a0*/  MUFU.RCP R17, R17 ;  /* 0x0000001100117308 */ /* 0x000e220000001000 */
[----:B-1----:R-:W-:-:S04]  /*03b0*/  FMUL R9, R16, R9 ;  /* 0x0000000910097220 */ /* 0x002fc80000400000 */
[----:B------:R-:W-:Y:S01]  /*03c0*/  FMUL R9, R2, R9 ;  /* 0x0000000902097220 */ /* 0x000fe20000400000 */
[----:B0-----:R-:W-:-:S03]  /*03d0*/  FMUL R8, R17, R8 ;  /* 0x0000000811087220 */ /* 0x001fc60000400000 */
[----:B--2---:R-:W-:Y:S01]  /*03e0*/  FFMA R9, R9, R12, R10 ;  /* 0x0000000c09097223 */ /* 0x004fe2000000000a */
[----:B------:R-:W-:-:S03]  /*03f0*/  FMUL R8, R3, R8 ;  /* 0x0000000803087220 */ /* 0x000fc60000400000 */
[----:B---3--:R-:W-:Y:S01]  /*0400*/  FADD R14, R9, R14 ;  /* 0x0000000e090e7221 */ /* 0x008fe20000000000 */
[----:B------:R-:W-:-:S04]  /*0410*/  FFMA R8, R8, R13, R11 ;  /* 0x0000000d08087223 */ /* 0x000fc8000000000b */
[----:B------:R-:W-:Y:S01]  /*0420*/  FADD R15, R8, R15 ;  /* 0x0000000f080f7221 */ /* 0x000fe20000000000 */
[----:B------:R-:W-:Y:S06]  /*0430*/  @P4 EXIT ;  /* 0x000000000000494d */ /* 0x000fec0003800000 */
[----:B------:R-:W-:Y:S01]  /*0440*/  STG.E.64 desc[UR4][R4.64], R14 ;  /* 0x0000000e04007986 */ /* 0x000fe2000c101b04 */
[----:B------:R-:W-:Y:S05]  /*0450*/  EXIT ;  /* 0x000000000000794d */ /* 0x000fea0003800000 */
.L_x_0:
[----:B------:R-:W-:-:S00]  /*0460*/  BRA `(.L_x_0) ;  /* 0xfffffffc00fc7947 */ /* 0x000fc0000383ffff */
[----:B------:R-:W-:-:S00]  /*0470*/  NOP ;  /* 0x0000000000007918 */ /* 0x000fc00000000000 */
        /* <DEDUP_REMOVED lines=8> */
.L_x_1:


//--------------------- .nv.global.init           --------------------------
	.section	.nv.global.init,"aw",@progbits
.nv.global.init:
	.type		_$_str,@object
	.size		_$_str,(_$_str_$_2 - _$_str)
_$_str:
        /*0000*/ 	.byte	0x5f, 0x5f, 0x43, 0x55, 0x44, 0x41, 0x5f, 0x46, 0x54, 0x5a, 0x00
	.type		_$_str_$_2,@object
	.size		_$_str_$_2,(.L_1 - _$_str_$_2)
_$_str_$_2:
        /*000b*/ 	.byte	0x5f, 0x5f, 0x43, 0x55, 0x44, 0x41, 0x5f, 0x50, 0x52, 0x45, 0x43, 0x5f, 0x53, 0x51, 0x52, 0x54
        /*001b*/ 	.byte	0x00
.L_1:


//--------------------- .nv.constant0.triton_poi_fused__native_batch_norm_legit_no_training_add_37 --------------------------
	.section	.nv.constant0.triton_poi_fused__native_batch_norm_legit_no_training_add_37,"a",@progbits
	.sectionflags	@""
	.align	4
.nv.constant0.triton_poi_fused__native_batch_norm_legit_no_training_add_37:
	.zero		588
